//
// Generated by NVIDIA NVVM Compiler
//
// Compiler Build ID: CL-36424714
// Cuda compilation tools, release 13.0, V13.0.88
// Based on NVVM 20.0.0
//

.version 9.0
.target sm_100
.address_size 64

	// .globl	add1

.visible .entry add1(
	.param .u64 .ptr .align 1 add1_param_0,
	.param .u32 add1_param_1,
	.param .u32 add1_param_2
)
{
	.reg .pred 	%p<6>;
	.reg .b32 	%r<34>;
	.reg .b64 	%rd<14>;

	ld.param.u64 	%rd8, [add1_param_0];
	ld.param.u32 	%r13, [add1_param_1];
	ld.param.u32 	%r14, [add1_param_2];
	cvta.to.global.u64 	%rd1, %rd8;
	sub.s32 	%r15, %r14, %r13;
	mov.u32 	%r16, %ntid.x;
	div.u32 	%r1, %r15, %r16;
	mov.u32 	%r2, %tid.x;
	mad.lo.s32 	%r32, %r1, %r2, %r13;
	add.s32 	%r17, %r32, %r1;
	setp.ge.u32 	%p1, %r32, %r17;
	@%p1 bra 	$L__BB0_7;
	and.b32  	%r4, %r1, 3;
	setp.eq.s32 	%p2, %r4, 0;
	@%p2 bra 	$L__BB0_4;
	mul.wide.u32 	%rd9, %r32, 4;
	add.s64 	%rd12, %rd1, %rd9;
	neg.s32 	%r31, %r4;
	add.s32 	%r32, %r32, %r4;
$L__BB0_3:
	.pragma "nounroll";
	ld.global.u32 	%r18, [%rd12];
	add.s32 	%r19, %r18, 1;
	st.global.u32 	[%rd12], %r19;
	add.s64 	%rd12, %rd12, 4;
	add.s32 	%r31, %r31, 1;
	setp.ne.s32 	%p3, %r31, 0;
	@%p3 bra 	$L__BB0_3;
$L__BB0_4:
	add.s32 	%r20, %r1, -1;
	setp.lt.u32 	%p4, %r20, 3;
	@%p4 bra 	$L__BB0_7;
	mad.lo.s32 	%r21, %r1, %r2, %r1;
	sub.s32 	%r22, %r32, %r21;
	sub.s32 	%r33, %r22, %r13;
	mul.wide.u32 	%rd10, %r32, 4;
	add.s64 	%rd11, %rd10, %rd1;
	add.s64 	%rd13, %rd11, 8;
$L__BB0_6:
	ld.global.u32 	%r23, [%rd13+-8];
	add.s32 	%r24, %r23, 1;
	st.global.u32 	[%rd13+-8], %r24;
	ld.global.u32 	%r25, [%rd13+-4];
	add.s32 	%r26, %r25, 1;
	st.global.u32 	[%rd13+-4], %r26;
	ld.global.u32 	%r27, [%rd13];
	add.s32 	%r28, %r27, 1;
	st.global.u32 	[%rd13], %r28;
	ld.global.u32 	%r29, [%rd13+4];
	add.s32 	%r30, %r29, 1;
	st.global.u32 	[%rd13+4], %r30;
	add.s32 	%r33, %r33, 4;
	add.s64 	%rd13, %rd13, 16;
	setp.ne.s32 	%p5, %r33, 0;
	@%p5 bra 	$L__BB0_6;
$L__BB0_7:
	ret;

}
	// .globl	mul2
.visible .entry mul2(
	.param .u64 .ptr .align 1 mul2_param_0,
	.param .u32 mul2_param_1,
	.param .u32 mul2_param_2
)
{
	.reg .pred 	%p<6>;
	.reg .b32 	%r<34>;
	.reg .b64 	%rd<14>;

	ld.param.u64 	%rd8, [mul2_param_0];
	ld.param.u32 	%r13, [mul2_param_1];
	ld.param.u32 	%r14, [mul2_param_2];
	cvta.to.global.u64 	%rd1, %rd8;
	sub.s32 	%r15, %r14, %r13;
	mov.u32 	%r16, %ntid.x;
	div.u32 	%r1, %r15, %r16;
	mov.u32 	%r2, %tid.x;
	mad.lo.s32 	%r32, %r1, %r2, %r13;
	add.s32 	%r17, %r32, %r1;
	setp.ge.u32 	%p1, %r32, %r17;
	@%p1 bra 	$L__BB1_7;
	and.b32  	%r4, %r1, 3;
	setp.eq.s32 	%p2, %r4, 0;
	@%p2 bra 	$L__BB1_4;
	mul.wide.u32 	%rd9, %r32, 4;
	add.s64 	%rd12, %rd1, %rd9;
	neg.s32 	%r31, %r4;
	add.s32 	%r32, %r32, %r4;
$L__BB1_3:
	.pragma "nounroll";
	ld.global.u32 	%r18, [%rd12];
	shl.b32 	%r19, %r18, 1;
	st.global.u32 	[%rd12], %r19;
	add.s64 	%rd12, %rd12, 4;
	add.s32 	%r31, %r31, 1;
	setp.ne.s32 	%p3, %r31, 0;
	@%p3 bra 	$L__BB1_3;
$L__BB1_4:
	add.s32 	%r20, %r1, -1;
	setp.lt.u32 	%p4, %r20, 3;
	@%p4 bra 	$L__BB1_7;
	mad.lo.s32 	%r21, %r1, %r2, %r1;
	sub.s32 	%r22, %r32, %r21;
	sub.s32 	%r33, %r22, %r13;
	mul.wide.u32 	%rd10, %r32, 4;
	add.s64 	%rd11, %rd10, %rd1;
	add.s64 	%rd13, %rd11, 8;
$L__BB1_6:
	ld.global.u32 	%r23, [%rd13+-8];
	shl.b32 	%r24, %r23, 1;
	st.global.u32 	[%rd13+-8], %r24;
	ld.global.u32 	%r25, [%rd13+-4];
	shl.b32 	%r26, %r25, 1;
	st.global.u32 	[%rd13+-4], %r26;
	ld.global.u32 	%r27, [%rd13];
	shl.b32 	%r28, %r27, 1;
	st.global.u32 	[%rd13], %r28;
	ld.global.u32 	%r29, [%rd13+4];
	shl.b32 	%r30, %r29, 1;
	st.global.u32 	[%rd13+4], %r30;
	add.s32 	%r33, %r33, 4;
	add.s64 	%rd13, %rd13, 16;
	setp.ne.s32 	%p5, %r33, 0;
	@%p5 bra 	$L__BB1_6;
$L__BB1_7:
	ret;

}


// ===== COMPILED SASS (sm_100) =====

	.target	sm_100

	.elftype	@"ET_EXEC"


//--------------------- .note.nv.tkinfo           --------------------------
	.section	.note.nv.tkinfo,"",@"SHT_NOTE"
	.sectionflags	@"SHF_NOTE_NV_TKINFO"
	.tkinfo
        /*0018*/ 	.word	0x00000002
        /*0030*/ 	.string	""
        /*0030*/ 	.string	"ptxas"
        /*0030*/ 	.string	"Cuda compilation tools, release 13.0, V13.0.88"
        /*0030*/ 	.string	"Build cuda_13.0.r13.0/compiler.36424714_0"
        /*0030*/ 	.string	"-arch sm_100 -m 64 "



//--------------------- .note.nv.cuinfo           --------------------------
	.section	.note.nv.cuinfo,"",@"SHT_NOTE"
	.sectionflags	@"SHF_NOTE_NV_CUINFO"
        /*0018*/ 	.short	0x0002
        /*001a*/ 	.short	0x0064
        /*001c*/ 	.short	0x0082
	.zero		2


//--------------------- .nv.info                  --------------------------
	.section	.nv.info,"",@"SHT_CUDA_INFO"
	.align	4


	//----- nvinfo : EIATTR_REGCOUNT
	.align		4
        /*0000*/ 	.byte	0x04, 0x2f
        /*0002*/ 	.short	(.L_1 - .L_0)
	.align		4
.L_0:
        /*0004*/ 	.word	index@(add1)
        /*0008*/ 	.word	0x0000001e


	//----- nvinfo : EIATTR_FRAME_SIZE
	.align		4
.L_1:
        /*000c*/ 	.byte	0x04, 0x11
        /*000e*/ 	.short	(.L_3 - .L_2)
	.align		4
.L_2:
        /*0010*/ 	.word	index@(add1)
        /*0014*/ 	.word	0x00000000


	//----- nvinfo : EIATTR_REGCOUNT
	.align		4
.L_3:
        /*0018*/ 	.byte	0x04, 0x2f
        /*001a*/ 	.short	(.L_5 - .L_4)
	.align		4
.L_4:
        /*001c*/ 	.word	index@(mul2)
        /*0020*/ 	.word	0x0000001e


	//----- nvinfo : EIATTR_FRAME_SIZE
	.align		4
.L_5:
        /*0024*/ 	.byte	0x04, 0x11
        /*0026*/ 	.short	(.L_7 - .L_6)
	.align		4
.L_6:
        /*0028*/ 	.word	index@(mul2)
        /*002c*/ 	.word	0x00000000


	//----- nvinfo : EIATTR_MIN_STACK_SIZE
	.align		4
.L_7:
        /*0030*/ 	.byte	0x04, 0x12
        /*0032*/ 	.short	(.L_9 - .L_8)
	.align		4
.L_8:
        /*0034*/ 	.word	index@(mul2)
        /*0038*/ 	.word	0x00000000


	//----- nvinfo : EIATTR_MIN_STACK_SIZE
	.align		4
.L_9:
        /*003c*/ 	.byte	0x04, 0x12
        /*003e*/ 	.short	(.L_11 - .L_10)
	.align		4
.L_10:
        /*0040*/ 	.word	index@(add1)
        /*0044*/ 	.word	0x00000000
.L_11:


//--------------------- .nv.compat                --------------------------
	.section	.nv.compat,"",@"SHT_CUDA_COMPAT_INFO"
	.align	4
        /*0000*/ 	.byte	0x02, 0x09, 0x00, 0x00, 0x02, 0x02, 0x01, 0x00, 0x02, 0x05, 0x05, 0x00, 0x03, 0x07, 0x01, 0x01
        /*0010*/ 	.byte	0x02, 0x03, 0x00, 0x00, 0x02, 0x06, 0x01, 0x00, 0x04, 0x0b, 0x08, 0x00, 0x09, 0x00, 0x00, 0x00
        /*0020*/ 	.byte	0x00, 0x00, 0x00, 0x00


//--------------------- .nv.info.mul2             --------------------------
	.section	.nv.info.mul2,"",@"SHT_CUDA_INFO"
	.sectionflags	@""
	.align	4


	//----- nvinfo : EIATTR_CUDA_API_VERSION
	.align		4
        /*0000*/ 	.byte	0x04, 0x37
        /*0002*/ 	.short	(.L_13 - .L_12)
.L_12:
        /*0004*/ 	.word	0x00000082


	//----- nvinfo : EIATTR_KPARAM_INFO
	.align		4
.L_13:
        /*0008*/ 	.byte	0x04, 0x17
        /*000a*/ 	.short	(.L_15 - .L_14)
.L_14:
        /*000c*/ 	.word	0x00000000
        /*0010*/ 	.short	0x0002
        /*0012*/ 	.short	0x000c
        /*0014*/ 	.byte	0x00, 0xf0, 0x11, 0x00


	//----- nvinfo : EIATTR_KPARAM_INFO
	.align		4
.L_15:
        /*0018*/ 	.byte	0x04, 0x17
        /*001a*/ 	.short	(.L_17 - .L_16)
.L_16:
        /*001c*/ 	.word	0x00000000
        /*0020*/ 	.short	0x0001
        /*0022*/ 	.short	0x0008
        /*0024*/ 	.byte	0x00, 0xf0, 0x11, 0x00


	//----- nvinfo : EIATTR_KPARAM_INFO
	.align		4
.L_17:
        /*0028*/ 	.byte	0x04, 0x17
        /*002a*/ 	.short	(.L_19 - .L_18)
.L_18:
        /*002c*/ 	.word	0x00000000
        /*0030*/ 	.short	0x0000
        /*0032*/ 	.short	0x0000
        /*0034*/ 	.byte	0x00, 0xf5, 0x21, 0x00


	//----- nvinfo : EIATTR_SPARSE_MMA_MASK
	.align		4
.L_19:
        /*0038*/ 	.byte	0x03, 0x50
        /*003a*/ 	.short	0x0000


	//----- nvinfo : EIATTR_MAXREG_COUNT
	.align		4
        /*003c*/ 	.byte	0x03, 0x1b
        /*003e*/ 	.short	0x00ff


	//----- nvinfo : EIATTR_MERCURY_ISA_VERSION
	.align		4
        /*0040*/ 	.byte	0x03, 0x5f
        /*0042*/ 	.short	0x0101


	//----- nvinfo : EIATTR_VRC_CTA_INIT_COUNT
	.align		4
        /*0044*/ 	.byte	0x02, 0x4a
	.zero		1
	.zero		1


	//----- nvinfo : EIATTR_EXIT_INSTR_OFFSETS
	.align		4
        /*0048*/ 	.byte	0x04, 0x1c
        /*004a*/ 	.short	(.L_21 - .L_20)


	//   ....[0]....
.L_20:
        /*004c*/ 	.word	0x000001a0


	//   ....[1]....
        /*0050*/ 	.word	0x00000310


	//   ....[2]....
        /*0054*/ 	.word	0x000009d0


	//   ....[3]....
        /*0058*/ 	.word	0x00000b20


	//----- nvinfo : EIATTR_CRS_STACK_SIZE
	.align		4
.L_21:
        /*005c*/ 	.byte	0x04, 0x1e
        /*005e*/ 	.short	(.L_23 - .L_22)
.L_22:
        /*0060*/ 	.word	0x00000000


	//----- nvinfo : EIATTR_CBANK_PARAM_SIZE
	.align		4
.L_23:
        /*0064*/ 	.byte	0x03, 0x19
        /*0066*/ 	.short	0x0010


	//----- nvinfo : EIATTR_PARAM_CBANK
	.align		4
        /*0068*/ 	.byte	0x04, 0x0a
        /*006a*/ 	.short	(.L_25 - .L_24)
	.align		4
.L_24:
        /*006c*/ 	.word	index@(.nv.constant0.mul2)
        /*0070*/ 	.short	0x0380
        /*0072*/ 	.short	0x0010


	//----- nvinfo : EIATTR_SW_WAR
	.align		4
.L_25:
        /*0074*/ 	.byte	0x04, 0x36
        /*0076*/ 	.short	(.L_27 - .L_26)
.L_26:
        /*0078*/ 	.word	0x00000008
.L_27:


//--------------------- .nv.info.add1             --------------------------
	.section	.nv.info.add1,"",@"SHT_CUDA_INFO"
	.sectionflags	@""
	.align	4


	//----- nvinfo : EIATTR_CUDA_API_VERSION
	.align		4
        /*0000*/ 	.byte	0x04, 0x37
        /*0002*/ 	.short	(.L_29 - .L_28)
.L_28:
        /*0004*/ 	.word	0x00000082


	//----- nvinfo : EIATTR_KPARAM_INFO
	.align		4
.L_29:
        /*0008*/ 	.byte	0x04, 0x17
        /*000a*/ 	.short	(.L_31 - .L_30)
.L_30:
        /*000c*/ 	.word	0x00000000
        /*0010*/ 	.short	0x0002
        /*0012*/ 	.short	0x000c
        /*0014*/ 	.byte	0x00, 0xf0, 0x11, 0x00


	//----- nvinfo : EIATTR_KPARAM_INFO
	.align		4
.L_31:
        /*0018*/ 	.byte	0x04, 0x17
        /*001a*/ 	.short	(.L_33 - .L_32)
.L_32:
        /*001c*/ 	.word	0x00000000
        /*0020*/ 	.short	0x0001
        /*0022*/ 	.short	0x0008
        /*0024*/ 	.byte	0x00, 0xf0, 0x11, 0x00


	//----- nvinfo : EIATTR_KPARAM_INFO
	.align		4
.L_33:
        /*0028*/ 	.byte	0x04, 0x17
        /*002a*/ 	.short	(.L_35 - .L_34)
.L_34:
        /*002c*/ 	.word	0x00000000
        /*0030*/ 	.short	0x0000
        /*0032*/ 	.short	0x0000
        /*0034*/ 	.byte	0x00, 0xf5, 0x21, 0x00


	//----- nvinfo : EIATTR_SPARSE_MMA_MASK
	.align		4
.L_35:
        /*0038*/ 	.byte	0x03, 0x50
        /*003a*/ 	.short	0x0000


	//----- nvinfo : EIATTR_MAXREG_COUNT
	.align		4
        /*003c*/ 	.byte	0x03, 0x1b
        /*003e*/ 	.short	0x00ff


	//----- nvinfo : EIATTR_MERCURY_ISA_VERSION
	.align		4
        /*0040*/ 	.byte	0x03, 0x5f
        /*0042*/ 	.short	0x0101


	//----- nvinfo : EIATTR_VRC_CTA_INIT_COUNT
	.align		4
        /*0044*/ 	.byte	0x02, 0x4a
	.zero		1
	.zero		1


	//----- nvinfo : EIATTR_EXIT_INSTR_OFFSETS
	.align		4
        /*0048*/ 	.byte	0x04, 0x1c
        /*004a*/ 	.short	(.L_37 - .L_36)


	//   ....[0]....
.L_36:
        /*004c*/ 	.word	0x000001a0


	//   ....[1]....
        /*0050*/ 	.word	0x00000310


	//   ....[2]....
        /*0054*/ 	.word	0x000009d0


	//   ....[3]....
        /*0058*/ 	.word	0x00000b20


	//----- nvinfo : EIATTR_CRS_STACK_SIZE
	.align		4
.L_37:
        /*005c*/ 	.byte	0x04, 0x1e
        /*005e*/ 	.short	(.L_39 - .L_38)
.L_38:
        /*0060*/ 	.word	0x00000000


	//----- nvinfo : EIATTR_CBANK_PARAM_SIZE
	.align		4
.L_39:
        /*0064*/ 	.byte	0x03, 0x19
        /*0066*/ 	.short	0x0010


	//----- nvinfo : EIATTR_PARAM_CBANK
	.align		4
        /*0068*/ 	.byte	0x04, 0x0a
        /*006a*/ 	.short	(.L_41 - .L_40)
	.align		4
.L_40:
        /*006c*/ 	.word	index@(.nv.constant0.add1)
        /*0070*/ 	.short	0x0380
        /*0072*/ 	.short	0x0010


	//----- nvinfo : EIATTR_SW_WAR
	.align		4
.L_41:
        /*0074*/ 	.byte	0x04, 0x36
        /*0076*/ 	.short	(.L_43 - .L_42)
.L_42:
        /*0078*/ 	.word	0x00000008
.L_43:


//--------------------- .nv.callgraph             --------------------------
	.section	.nv.callgraph,"",@"SHT_CUDA_CALLGRAPH"
	.align	4
	.sectionentsize	8
	.align		4
        /*0000*/ 	.word	0x00000000
	.align		4
        /*0004*/ 	.word	0xffffffff
	.align		4
        /*0008*/ 	.word	0x00000000
	.align		4
        /*000c*/ 	.word	0xfffffffe
	.align		4
        /*0010*/ 	.word	0x00000000
	.align		4
        /*0014*/ 	.word	0xfffffffd
	.align		4
        /*0018*/ 	.word	0x00000000
	.align		4
        /*001c*/ 	.word	0xfffffffc


//--------------------- .text.mul2                --------------------------
	.section	.text.mul2,"ax",@progbits
	.align	128
        .global         mul2
        .type           mul2,@function
        .size           mul2,(.L_x_20 - mul2)
        .other          mul2,@"STO_CUDA_ENTRY STV_DEFAULT"
mul2:
.text.mul2:
[----:B------:R-:W-:Y:S08]  /*0000*/  LDC R1, c[0x0][0x37c] ;  /* 0x0000df00ff017b82 */ /* 0x000ff00000000800 */
[----:B------:R-:W0:Y:S01]  /*0010*/  LDC R5, c[0x0][0x360] ;  /* 0x0000d800ff057b82 */ /* 0x000e220000000800 */
[----:B------:R-:W1:Y:S01]  /*0020*/  LDCU.64 UR6, c[0x0][0x388] ;  /* 0x00007100ff0677ac */ /* 0x000e620008000a00 */
[----:B------:R-:W2:Y:S01]  /*0030*/  S2R R9, SR_TID.X ;  /* 0x0000000000097919 */ /* 0x000ea20000002100 */
[----:B-1----:R-:W-:Y:S01]  /*0040*/  UIADD3 UR4, UPT, UPT, UR7, -UR6, URZ ;  /* 0x8000000607047290 */ /* 0x002fe2000fffe0ff */
[----:B0-----:R-:W0:Y:S01]  /*0050*/  I2F.U32.RP R0, R5 ;  /* 0x0000000500007306 */ /* 0x001e220000209000 */
[----:B------:R-:W-:-:S07]  /*0060*/  ISETP.NE.U32.AND P2, PT, R5, RZ, PT ;  /* 0x000000ff0500720c */ /* 0x000fce0003f45070 */
[----:B0-----:R-:W0:Y:S02]  /*0070*/  MUFU.RCP R0, R0 ;  /* 0x0000000000007308 */ /* 0x001e240000001000 */
[----:B0-----:R-:W-:-:S06]  /*0080*/  VIADD R2, R0, 0xffffffe ;  /* 0x0ffffffe00027836 */ /* 0x001fcc0000000000 */
[----:B------:R0:W1:Y:S02]  /*0090*/  F2I.FTZ.U32.TRUNC.NTZ R3, R2 ;  /* 0x0000000200037305 */ /* 0x000064000021f000 */
[----:B0-----:R-:W-:Y:S02]  /*00a0*/  HFMA2 R2, -RZ, RZ, 0, 0 ;  /* 0x00000000ff027431 */ /* 0x001fe400000001ff */
[----:B-1----:R-:W-:-:S04]  /*00b0*/  IMAD.MOV R4, RZ, RZ, -R3 ;  /* 0x000000ffff047224 */ /* 0x002fc800078e0a03 */
[----:B------:R-:W-:-:S04]  /*00c0*/  IMAD R7, R4, R5, RZ ;  /* 0x0000000504077224 */ /* 0x000fc800078e02ff */
[----:B------:R-:W-:-:S06]  /*00d0*/  IMAD.HI.U32 R3, R3, R7, R2 ;  /* 0x0000000703037227 */ /* 0x000fcc00078e0002 */
[----:B------:R-:W-:-:S04]  /*00e0*/  IMAD.HI.U32 R4, R3, UR4, RZ ;  /* 0x0000000403047c27 */ /* 0x000fc8000f8e00ff */
[----:B------:R-:W-:-:S04]  /*00f0*/  IMAD.MOV R0, RZ, RZ, -R4 ;  /* 0x000000ffff007224 */ /* 0x000fc800078e0a04 */
[----:B------:R-:W-:-:S05]  /*0100*/  IMAD R0, R5, R0, UR4 ;  /* 0x0000000405007e24 */ /* 0x000fca000f8e0200 */
[----:B------:R-:W-:-:S13]  /*0110*/  ISETP.GE.U32.AND P0, PT, R0, R5, PT ;  /* 0x000000050000720c */ /* 0x000fda0003f06070 */
[----:B------:R-:W-:Y:S01]  /*0120*/  @P0 IMAD.IADD R0, R0, 0x1, -R5 ;  /* 0x0000000100000824 */ /* 0x000fe200078e0a05 */
[----:B------:R-:W-:-:S04]  /*0130*/  @P0 IADD3 R4, PT, PT, R4, 0x1, RZ ;  /* 0x0000000104040810 */ /* 0x000fc80007ffe0ff */
[----:B------:R-:W-:-:S13]  /*0140*/  ISETP.GE.U32.AND P1, PT, R0, R5, PT ;  /* 0x000000050000720c */ /* 0x000fda0003f26070 */
[----:B------:R-:W-:Y:S01]  /*0150*/  @P1 VIADD R4, R4, 0x1 ;  /* 0x0000000104041836 */ /* 0x000fe20000000000 */
[----:B------:R-:W-:-:S05]  /*0160*/  @!P2 LOP3.LUT R4, RZ, R5, RZ, 0x33, !PT ;  /* 0x00000005ff04a212 */ /* 0x000fca00078e33ff */
[----:B--2---:R-:W-:-:S04]  /*0170*/  IMAD R3, R4, R9, UR6 ;  /* 0x0000000604037e24 */ /* 0x004fc8000f8e0209 */
[----:B------:R-:W-:-:S05]  /*0180*/  IMAD.IADD R0, R4, 0x1, R3 ;  /* 0x0000000104007824 */ /* 0x000fca00078e0203 */
[----:B------:R-:W-:-:S13]  /*0190*/  ISETP.GE.U32.AND P0, PT, R3, R0, PT ;  /* 0x000000000300720c */ /* 0x000fda0003f06070 */
[----:B------:R-:W-:Y:S05]  /*01a0*/  @P0 EXIT ;  /* 0x000000000000094d */ /* 0x000fea0003800000 */
[C---:B------:R-:W-:Y:S01]  /*01b0*/  LOP3.LUT P1, R0, R4.reuse, 0x3, RZ, 0xc0, !PT ;  /* 0x0000000304007812 */ /* 0x040fe2000782c0ff */
[----:B------:R-:W0:Y:S01]  /*01c0*/  LDCU.64 UR4, c[0x0][0x358] ;  /* 0x00006b00ff0477ac */ /* 0x000e220008000a00 */
[----:B------:R-:W-:Y:S01]  /*01d0*/  IADD3 R2, PT, PT, R4, -0x1, RZ ;  /* 0xffffffff04027810 */ /* 0x000fe20007ffe0ff */
[----:B------:R-:W-:-:S03]  /*01e0*/  IMAD.MOV.U32 R5, RZ, RZ, R3 ;  /* 0x000000ffff057224 */ /* 0x000fc600078e0003 */
[----:B------:R-:W-:-:S07]  /*01f0*/  ISETP.GE.U32.AND P0, PT, R2, 0x3, PT ;  /* 0x000000030200780c */ /* 0x000fce0003f06070 */
[----:B------:R-:W-:Y:S06]  /*0200*/  @!P1 BRA `(.L_x_0) ;  /* 0x0000000000409947 */ /* 0x000fec0003800000 */
[----:B------:R-:W1:Y:S02]  /*0210*/  LDC.64 R2, c[0x0][0x380] ;  /* 0x0000e000ff027b82 */ /* 0x000e640000000a00 */
[----:B-1----:R-:W-:-:S04]  /*0220*/  IMAD.WIDE.U32 R2, R5, 0x4, R2 ;  /* 0x0000000405027825 */ /* 0x002fc800078e0002 */
[----:B------:R-:W-:Y:S01]  /*0230*/  IMAD.IADD R5, R5, 0x1, R0 ;  /* 0x0000000105057824 */ /* 0x000fe200078e0200 */
[----:B------:R-:W-:Y:S01]  /*0240*/  MOV R11, R3 ;  /* 0x00000003000b7202 */ /* 0x000fe20000000f00 */
[----:B------:R-:W-:Y:S02]  /*0250*/  IMAD.MOV.U32 R6, RZ, RZ, R2 ;  /* 0x000000ffff067224 */ /* 0x000fe400078e0002 */
[----:B------:R-:W-:-:S07]  /*0260*/  IMAD.MOV R0, RZ, RZ, -R0 ;  /* 0x000000ffff007224 */ /* 0x000fce00078e0a00 */
.L_x_1:
[----:B-1----:R-:W-:Y:S01]  /*0270*/  MOV R2, R6 ;  /* 0x0000000600027202 */ /* 0x002fe20000000f00 */
[----:B------:R-:W-:-:S05]  /*0280*/  IMAD.MOV.U32 R3, RZ, RZ, R11 ;  /* 0x000000ffff037224 */ /* 0x000fca00078e000b */
[----:B0-----:R-:W2:Y:S01]  /*0290*/  LDG.E R6, desc[UR4][R2.64] ;  /* 0x0000000402067981 */ /* 0x001ea2000c1e1900 */
[----:B------:R-:W-:-:S04]  /*02a0*/  IADD3 R0, PT, PT, R0, 0x1, RZ ;  /* 0x0000000100007810 */ /* 0x000fc80007ffe0ff */
[----:B------:R-:W-:Y:S01]  /*02b0*/  ISETP.NE.AND P1, PT, R0, RZ, PT ;  /* 0x000000ff0000720c */ /* 0x000fe20003f25270 */
[----:B--2---:R-:W-:Y:S01]  /*02c0*/  IMAD.SHL.U32 R7, R6, 0x2, RZ ;  /* 0x0000000206077824 */ /* 0x004fe200078e00ff */
[----:B------:R-:W-:-:S04]  /*02d0*/  IADD3 R6, P2, PT, R2, 0x4, RZ ;  /* 0x0000000402067810 */ /* 0x000fc80007f5e0ff */
[----:B------:R1:W-:Y:S01]  /*02e0*/  STG.E desc[UR4][R2.64], R7 ;  /* 0x0000000702007986 */ /* 0x0003e2000c101904 */
[----:B------:R-:W-:-:S06]  /*02f0*/  IMAD.X R11, RZ, RZ, R3, P2 ;  /* 0x000000ffff0b7224 */ /* 0x000fcc00010e0603 */
[----:B------:R-:W-:Y:S05]  /*0300*/  @P1 BRA `(.L_x_1) ;  /* 0xfffffffc00d81947 */ /* 0x000fea000383ffff */
.L_x_0:
[----:B0-----:R-:W-:Y:S05]  /*0310*/  @!P0 EXIT ;  /* 0x000000000000894d */ /* 0x001fea0003800000 */
[----:B-1----:R-:W0:Y:S01]  /*0320*/  LDC.64 R2, c[0x0][0x380] ;  /* 0x0000e000ff027b82 */ /* 0x002e220000000a00 */
[----:B------:R-:W-:Y:S01]  /*0330*/  IMAD R0, R4, R9, R4 ;  /* 0x0000000904007224 */ /* 0x000fe200078e0204 */
[----:B------:R-:W-:Y:S04]  /*0340*/  BSSY.RECONVERGENT B0, `(.L_x_2) ;  /* 0x000006a000007945 */ /* 0x000fe80003800200 */
[----:B------:R-:W-:-:S04]  /*0350*/  IADD3 R0, PT, PT, R5, -UR6, -R0 ;  /* 0x8000000605007c10 */ /* 0x000fc8000fffe800 */
[----:B------:R-:W-:Y:S01]  /*0360*/  ISETP.GE.AND P0, PT, R0, RZ, PT ;  /* 0x000000ff0000720c */ /* 0x000fe20003f06270 */
[----:B0-----:R-:W-:-:S03]  /*0370*/  IMAD.WIDE.U32 R2, R5, 0x4, R2 ;  /* 0x0000000405027825 */ /* 0x001fc600078e0002 */
[----:B------:R-:W-:-:S05]  /*0380*/  IADD3 R2, P1, PT, R2, 0x8, RZ ;  /* 0x0000000802027810 */ /* 0x000fca0007f3e0ff */
[----:B------:R-:W-:-:S04]  /*0390*/  IMAD.X R3, RZ, RZ, R3, P1 ;  /* 0x000000ffff037224 */ /* 0x000fc800008e0603 */
[----:B------:R-:W-:Y:S05]  /*03a0*/  @P0 BRA `(.L_x_3) ;  /* 0x00000004008c0947 */ /* 0x000fea0003800000 */
[----:B------:R-:W-:Y:S01]  /*03b0*/  IADD3 R4, PT, PT, -R0, RZ, RZ ;  /* 0x000000ff00047210 */ /* 0x000fe20007ffe1ff */
[----:B------:R-:W-:Y:S01]  /*03c0*/  BSSY.RECONVERGENT B1, `(.L_x_4) ;  /* 0x000003c000017945 */ /* 0x000fe20003800200 */
[----:B------:R-:W-:Y:S02]  /*03d0*/  PLOP3.LUT P0, PT, PT, PT, PT, 0x80, 0x8 ;  /* 0x000000000008781c */ /* 0x000fe40003f0f070 */
[----:B------:R-:W-:-:S13]  /*03e0*/  ISETP.GT.AND P1, PT, R4, 0xc, PT ;  /* 0x0000000c0400780c */ /* 0x000fda0003f24270 */
[----:B------:R-:W-:Y:S05]  /*03f0*/  @!P1 BRA `(.L_x_5) ;  /* 0x0000000000e09947 */ /* 0x000fea0003800000 */
[----:B------:R-:W-:-:S13]  /*0400*/  PLOP3.LUT P0, PT, PT, PT, PT, 0x8, 0x80 ;  /* 0x000000000080781c */ /* 0x000fda0003f0e170 */
.L_x_6:
[----:B------:R-:W2:Y:S04]  /*0410*/  LDG.E R9, desc[UR4][R2.64+-0x8] ;  /* 0xfffff80402097981 */ /* 0x000ea8000c1e1900 */
[----:B------:R-:W3:Y:S04]  /*0420*/  LDG.E R12, desc[UR4][R2.64] ;  /* 0x00000004020c7981 */ /* 0x000ee8000c1e1900 */
[----:B------:R-:W4:Y:S04]  /*0430*/  LDG.E R10, desc[UR4][R2.64+-0x4] ;  /* 0xfffffc04020a7981 */ /* 0x000f28000c1e1900 */
[----:B------:R-:W5:Y:S04]  /*0440*/  LDG.E R14, desc[UR4][R2.64+0x4] ;  /* 0x00000404020e7981 */ /* 0x000f68000c1e1900 */
        /* <DEDUP_REMOVED lines=11> */
[----:B------:R-:W5:Y:S01]  /*0500*/  LDG.E R5, desc[UR4][R2.64+0x34] ;  /* 0x0000340402057981 */ /* 0x000f62000c1e1900 */
[----:B------:R-:W-:-:S04]  /*0510*/  IADD3 R0, PT, PT, R0, 0x10, RZ ;  /* 0x0000001000007810 */ /* 0x000fc80007ffe0ff */
[----:B------:R-:W-:Y:S01]  /*0520*/  ISETP.GE.AND P1, PT, R0, -0xc, PT ;  /* 0xfffffff40000780c */ /* 0x000fe20003f26270 */
[----:B--2---:R-:W-:Y:S01]  /*0530*/  IMAD.SHL.U32 R9, R9, 0x2, RZ ;  /* 0x0000000209097824 */ /* 0x004fe200078e00ff */
[----:B---3--:R-:W-:-:S04]  /*0540*/  SHF.L.U32 R13, R12, 0x1, RZ ;  /* 0x000000010c0d7819 */ /* 0x008fc800000006ff */
[----:B------:R0:W-:Y:S01]  /*0550*/  STG.E desc[UR4][R2.64+-0x8], R9 ;  /* 0xfffff80902007986 */ /* 0x0001e2000c101904 */
[----:B----4-:R-:W-:-:S03]  /*0560*/  IMAD.SHL.U32 R11, R10, 0x2, RZ ;  /* 0x000000020a0b7824 */ /* 0x010fc600078e00ff */
[----:B------:R1:W-:Y:S01]  /*0570*/  STG.E desc[UR4][R2.64], R13 ;  /* 0x0000000d02007986 */ /* 0x0003e2000c101904 */
[----:B-----5:R-:W-:-:S03]  /*0580*/  IMAD.SHL.U32 R15, R14, 0x2, RZ ;  /* 0x000000020e0f7824 */ /* 0x020fc600078e00ff */
[----:B------:R-:W-:Y:S01]  /*0590*/  STG.E desc[UR4][R2.64+-0x4], R11 ;  /* 0xfffffc0b02007986 */ /* 0x000fe2000c101904 */
[----:B0-----:R-:W-:-:S03]  /*05a0*/  IMAD.SHL.U32 R9, R20, 0x2, RZ ;  /* 0x0000000214097824 */ /* 0x001fc600078e00ff */
[----:B------:R-:W-:Y:S01]  /*05b0*/  STG.E desc[UR4][R2.64+0x4], R15 ;  /* 0x0000040f02007986 */ /* 0x000fe2000c101904 */
[----:B-1----:R-:W-:Y:S01]  /*05c0*/  IMAD.SHL.U32 R13, R4, 0x2, RZ ;  /* 0x00000002040d7824 */ /* 0x002fe200078e00ff */
[----:B------:R-:W-:Y:S02]  /*05d0*/  IADD3 R4, P2, PT, R2, 0x40, RZ ;  /* 0x0000004002047810 */ /* 0x000fe40007f5e0ff */
[----:B------:R0:W-:Y:S01]  /*05e0*/  STG.E desc[UR4][R2.64+0x10], R9 ;  /* 0x0000100902007986 */ /* 0x0001e2000c101904 */
[----:B------:R-:W-:Y:S01]  /*05f0*/  IMAD.SHL.U32 R17, R16, 0x2, RZ ;  /* 0x0000000210117824 */ /* 0x000fe200078e00ff */
[----:B------:R-:W-:Y:S01]  /*0600*/  SHF.L.U32 R19, R18, 0x1, RZ ;  /* 0x0000000112137819 */ /* 0x000fe200000006ff */
[----:B------:R-:W-:Y:S01]  /*0610*/  IMAD.SHL.U32 R21, R21, 0x2, RZ ;  /* 0x0000000215157824 */ /* 0x000fe200078e00ff */
[----:B------:R-:W-:Y:S01]  /*0620*/  SHF.L.U32 R23, R22, 0x1, RZ ;  /* 0x0000000116177819 */ /* 0x000fe200000006ff */
[----:B0-----:R-:W-:Y:S02]  /*0630*/  IMAD.X R9, RZ, RZ, R3, P2 ;  /* 0x000000ffff097224 */ /* 0x001fe400010e0603 */
[----:B------:R-:W-:-:S02]  /*0640*/  IMAD.SHL.U32 R25, R24, 0x2, RZ ;  /* 0x0000000218197824 */ /* 0x000fc400078e00ff */
[----:B------:R-:W-:Y:S01]  /*0650*/  IMAD.SHL.U32 R27, R26, 0x2, RZ ;  /* 0x000000021a1b7824 */ /* 0x000fe200078e00ff */
[----:B------:R-:W-:Y:S01]  /*0660*/  SHF.L.U32 R11, R8, 0x1, RZ ;  /* 0x00000001080b7819 */ /* 0x000fe200000006ff */
[----:B------:R-:W-:Y:S01]  /*0670*/  IMAD.SHL.U32 R7, R7, 0x2, RZ ;  /* 0x0000000207077824 */ /* 0x000fe200078e00ff */
[----:B------:R-:W-:Y:S01]  /*0680*/  SHF.L.U32 R15, R6, 0x1, RZ ;  /* 0x00000001060f7819 */ /* 0x000fe200000006ff */
[----:B------:R-:W-:Y:S01]  /*0690*/  IMAD.SHL.U32 R5, R5, 0x2, RZ ;  /* 0x0000000205057824 */ /* 0x000fe200078e00ff */
[----:B------:R-:W-:Y:S04]  /*06a0*/  STG.E desc[UR4][R2.64+0x8], R17 ;  /* 0x0000081102007986 */ /* 0x000fe8000c101904 */
        /* <DEDUP_REMOVED lines=9> */
[----:B------:R0:W-:Y:S02]  /*0740*/  STG.E desc[UR4][R2.64+0x34], R5 ;  /* 0x0000340502007986 */ /* 0x0001e4000c101904 */
[----:B0-----:R-:W-:Y:S01]  /*0750*/  MOV R2, R4 ;  /* 0x0000000400027202 */ /* 0x001fe20000000f00 */
[----:B------:R-:W-:Y:S01]  /*0760*/  IMAD.MOV.U32 R3, RZ, RZ, R9 ;  /* 0x000000ffff037224 */ /* 0x000fe200078e0009 */
[----:B------:R-:W-:Y:S06]  /*0770*/  @!P1 BRA `(.L_x_6) ;  /* 0xfffffffc00249947 */ /* 0x000fec000383ffff */
.L_x_5:
[----:B------:R-:W-:Y:S05]  /*0780*/  BSYNC.RECONVERGENT B1 ;  /* 0x0000000000017941 */ /* 0x000fea0003800200 */
.L_x_4:
[----:B------:R-:W-:Y:S01]  /*0790*/  IADD3 R4, PT, PT, -R0, RZ, RZ ;  /* 0x000000ff00047210 */ /* 0x000fe20007ffe1ff */
[----:B------:R-:W-:Y:S03]  /*07a0*/  BSSY.RECONVERGENT B1, `(.L_x_7) ;  /* 0x0000021000017945 */ /* 0x000fe60003800200 */
[----:B------:R-:W-:-:S13]  /*07b0*/  ISETP.GT.AND P1, PT, R4, 0x4, PT ;  /* 0x000000040400780c */ /* 0x000fda0003f24270 */
[----:B------:R-:W-:Y:S05]  /*07c0*/  @!P1 BRA `(.L_x_8) ;  /* 0x0000000000789947 */ /* 0x000fea0003800000 */
[----:B------:R-:W2:Y:S04]  /*07d0*/  LDG.E R4, desc[UR4][R2.64+-0x8] ;  /* 0xfffff80402047981 */ /* 0x000ea8000c1e1900 */
[----:B------:R-:W3:Y:S04]  /*07e0*/  LDG.E R6, desc[UR4][R2.64+-0x4] ;  /* 0xfffffc0402067981 */ /* 0x000ee8000c1e1900 */
[----:B------:R-:W4:Y:S04]  /*07f0*/  LDG.E R8, desc[UR4][R2.64] ;  /* 0x0000000402087981 */ /* 0x000f28000c1e1900 */
[----:B------:R-:W5:Y:S04]  /*0800*/  LDG.E R10, desc[UR4][R2.64+0x4] ;  /* 0x00000404020a7981 */ /* 0x000f68000c1e1900 */
[----:B------:R-:W5:Y:S04]  /*0810*/  LDG.E R12, desc[UR4][R2.64+0x8] ;  /* 0x00000804020c7981 */ /* 0x000f68000c1e1900 */
[----:B------:R-:W5:Y:S04]  /*0820*/  LDG.E R14, desc[UR4][R2.64+0xc] ;  /* 0x00000c04020e7981 */ /* 0x000f68000c1e1900 */
[----:B------:R-:W5:Y:S04]  /*0830*/  LDG.E R16, desc[UR4][R2.64+0x10] ;  /* 0x0000100402107981 */ /* 0x000f68000c1e1900 */
[----:B------:R-:W5:Y:S01]  /*0840*/  LDG.E R18, desc[UR4][R2.64+0x14] ;  /* 0x0000140402127981 */ /* 0x000f62000c1e1900 */
[----:B------:R-:W-:-:S02]  /*0850*/  PLOP3.LUT P0, PT, PT, PT, PT, 0x8, 0x80 ;  /* 0x000000000080781c */ /* 0x000fc40003f0e170 */
[----:B------:R-:W-:Y:S01]  /*0860*/  IADD3 R0, PT, PT, R0, 0x8, RZ ;  /* 0x0000000800007810 */ /* 0x000fe20007ffe0ff */
[----:B--2---:R-:W-:Y:S01]  /*0870*/  IMAD.SHL.U32 R5, R4, 0x2, RZ ;  /* 0x0000000204057824 */ /* 0x004fe200078e00ff */
[----:B------:R-:W-:Y:S02]  /*0880*/  IADD3 R4, P1, PT, R2, 0x20, RZ ;  /* 0x0000002002047810 */ /* 0x000fe40007f3e0ff */
[----:B---3--:R-:W-:Y:S02]  /*0890*/  SHF.L.U32 R7, R6, 0x1, RZ ;  /* 0x0000000106077819 */ /* 0x008fe400000006ff */
[----:B------:R0:W-:Y:S01]  /*08a0*/  STG.E desc[UR4][R2.64+-0x8], R5 ;  /* 0xfffff80502007986 */ /* 0x0001e2000c101904 */
[----:B----4-:R-:W-:-:S03]  /*08b0*/  IMAD.SHL.U32 R9, R8, 0x2, RZ ;  /* 0x0000000208097824 */ /* 0x010fc600078e00ff */
[----:B------:R-:W-:Y:S01]  /*08c0*/  STG.E desc[UR4][R2.64+-0x4], R7 ;  /* 0xfffffc0702007986 */ /* 0x000fe2000c101904 */
[----:B-----5:R-:W-:-:S03]  /*08d0*/  SHF.L.U32 R11, R10, 0x1, RZ ;  /* 0x000000010a0b7819 */ /* 0x020fc600000006ff */
[----:B------:R-:W-:Y:S01]  /*08e0*/  STG.E desc[UR4][R2.64], R9 ;  /* 0x0000000902007986 */ /* 0x000fe2000c101904 */
[----:B------:R-:W-:-:S03]  /*08f0*/  IMAD.SHL.U32 R13, R12, 0x2, RZ ;  /* 0x000000020c0d7824 */ /* 0x000fc600078e00ff */
[----:B------:R-:W-:Y:S01]  /*0900*/  STG.E desc[UR4][R2.64+0x4], R11 ;  /* 0x0000040b02007986 */ /* 0x000fe2000c101904 */
[----:B0-----:R-:W-:Y:S01]  /*0910*/  IMAD.X R5, RZ, RZ, R3, P1 ;  /* 0x000000ffff057224 */ /* 0x001fe200008e0603 */
[----:B------:R-:W-:Y:S02]  /*0920*/  SHF.L.U32 R15, R14, 0x1, RZ ;  /* 0x000000010e0f7819 */ /* 0x000fe400000006ff */
[----:B------:R-:W-:Y:S01]  /*0930*/  STG.E desc[UR4][R2.64+0x8], R13 ;  /* 0x0000080d02007986 */ /* 0x000fe2000c101904 */
[----:B------:R-:W-:-:S03]  /*0940*/  IMAD.SHL.U32 R17, R16, 0x2, RZ ;  /* 0x0000000210117824 */ /* 0x000fc600078e00ff */
[----:B------:R-:W-:Y:S01]  /*0950*/  STG.E desc[UR4][R2.64+0xc], R15 ;  /* 0x00000c0f02007986 */ /* 0x000fe2000c101904 */
[----:B------:R-:W-:-:S03]  /*0960*/  SHF.L.U32 R19, R18, 0x1, RZ ;  /* 0x0000000112137819 */ /* 0x000fc600000006ff */
[----:B------:R-:W-:Y:S04]  /*0970*/  STG.E desc[UR4][R2.64+0x10], R17 ;  /* 0x0000101102007986 */ /* 0x000fe8000c101904 */
[----:B------:R0:W-:Y:S02]  /*0980*/  STG.E desc[UR4][R2.64+0x14], R19 ;  /* 0x0000141302007986 */ /* 0x0001e4000c101904 */
[----:B0-----:R-:W-:Y:S01]  /*0990*/  IMAD.MOV.U32 R2, RZ, RZ, R4 ;  /* 0x000000ffff027224 */ /* 0x001fe200078e0004 */
[----:B------:R-:W-:-:S07]  /*09a0*/  MOV R3, R5 ;  /* 0x0000000500037202 */ /* 0x000fce0000000f00 */
.L_x_8:
[----:B------:R-:W-:Y:S05]  /*09b0*/  BSYNC.RECONVERGENT B1 ;  /* 0x0000000000017941 */ /* 0x000fea0003800200 */
.L_x_7:
[----:B------:R-:W-:-:S13]  /*09c0*/  ISETP.NE.OR P0, PT, R0, RZ, P0 ;  /* 0x000000ff0000720c */ /* 0x000fda0000705670 */
[----:B------:R-:W-:Y:S05]  /*09d0*/  @!P0 EXIT ;  /* 0x000000000000894d */ /* 0x000fea0003800000 */
.L_x_3:
[----:B------:R-:W-:Y:S05]  /*09e0*/  BSYNC.RECONVERGENT B0 ;  /* 0x0000000000007941 */ /* 0x000fea0003800200 */
.L_x_2:
[----:B------:R-:W2:Y:S04]  /*09f0*/  LDG.E R4, desc[UR4][R2.64+-0x8] ;  /* 0xfffff80402047981 */ /* 0x000ea8000c1e1900 */
[----:B------:R-:W3:Y:S04]  /*0a00*/  LDG.E R6, desc[UR4][R2.64+-0x4] ;  /* 0xfffffc0402067981 */ /* 0x000ee8000c1e1900 */
[----:B------:R-:W4:Y:S04]  /*0a10*/  LDG.E R8, desc[UR4][R2.64] ;  /* 0x0000000402087981 */ /* 0x000f28000c1e1900 */
[----:B------:R-:W5:Y:S01]  /*0a20*/  LDG.E R10, desc[UR4][R2.64+0x4] ;  /* 0x00000404020a7981 */ /* 0x000f62000c1e1900 */
[----:B------:R-:W-:-:S05]  /*0a30*/  VIADD R0, R0, 0x4 ;  /* 0x0000000400007836 */ /* 0x000fca0000000000 */
[----:B------:R-:W-:Y:S01]  /*0a40*/  ISETP.NE.AND P0, PT, R0, RZ, PT ;  /* 0x000000ff0000720c */ /* 0x000fe20003f05270 */
[----:B--2---:R-:W-:Y:S01]  /*0a50*/  IMAD.SHL.U32 R5, R4, 0x2, RZ ;  /* 0x0000000204057824 */ /* 0x004fe200078e00ff */
[----:B------:R-:W-:Y:S02]  /*0a60*/  IADD3 R4, P1, PT, R2, 0x10, RZ ;  /* 0x0000001002047810 */ /* 0x000fe40007f3e0ff */
[----:B---3--:R-:W-:Y:S02]  /*0a70*/  SHF.L.U32 R7, R6, 0x1, RZ ;  /* 0x0000000106077819 */ /* 0x008fe400000006ff */
[----:B------:R-:W-:Y:S01]  /*0a80*/  STG.E desc[UR4][R2.64+-0x8], R5 ;  /* 0xfffff80502007986 */ /* 0x000fe2000c101904 */
[----:B------:R-:W-:Y:S01]  /*0a90*/  IADD3.X R13, PT, PT, RZ, R3, RZ, P1, !PT ;  /* 0x00000003ff0d7210 */ /* 0x000fe20000ffe4ff */
[----:B----4-:R-:W-:Y:S02]  /*0aa0*/  IMAD.SHL.U32 R9, R8, 0x2, RZ ;  /* 0x0000000208097824 */ /* 0x010fe400078e00ff */
[----:B------:R-:W-:Y:S01]  /*0ab0*/  STG.E desc[UR4][R2.64+-0x4], R7 ;  /* 0xfffffc0702007986 */ /* 0x000fe2000c101904 */
[----:B-----5:R-:W-:-:S03]  /*0ac0*/  SHF.L.U32 R11, R10, 0x1, RZ ;  /* 0x000000010a0b7819 */ /* 0x020fc600000006ff */
[----:B------:R-:W-:Y:S04]  /*0ad0*/  STG.E desc[UR4][R2.64], R9 ;  /* 0x0000000902007986 */ /* 0x000fe8000c101904 */
[----:B------:R0:W-:Y:S02]  /*0ae0*/  STG.E desc[UR4][R2.64+0x4], R11 ;  /* 0x0000040b02007986 */ /* 0x0001e4000c101904 */
[----:B0-----:R-:W-:Y:S01]  /*0af0*/  IMAD.MOV.U32 R2, RZ, RZ, R4 ;  /* 0x000000ffff027224 */ /* 0x001fe200078e0004 */
[----:B------:R-:W-:Y:S01]  /*0b00*/  MOV R3, R13 ;  /* 0x0000000d00037202 */ /* 0x000fe20000000f00 */
[----:B------:R-:W-:Y:S06]  /*0b10*/  @P0 BRA `(.L_x_2) ;  /* 0xfffffffc00b40947 */ /* 0x000fec000383ffff */
[----:B------:R-:W-:Y:S05]  /*0b20*/  EXIT ;  /* 0x000000000000794d */ /* 0x000fea0003800000 */
.L_x_9:
[----:B------:R-:W-:-:S00]  /*0b30*/  BRA `(.L_x_9) ;  /* 0xfffffffc00fc7947 */ /* 0x000fc0000383ffff */
[----:B------:R-:W-:-:S00]  /*0b40*/  NOP ;  /* 0x0000000000007918 */ /* 0x000fc00000000000 */
        /* <DEDUP_REMOVED lines=11> */
.L_x_20:


//--------------------- .text.add1                --------------------------
	.section	.text.add1,"ax",@progbits
	.align	128
        .global         add1
        .type           add1,@function
        .size           add1,(.L_x_21 - add1)
        .other          add1,@"STO_CUDA_ENTRY STV_DEFAULT"
add1:
.text.add1:
        /* <DEDUP_REMOVED lines=39> */
.L_x_11:
[----:B-1----:R-:W-:Y:S01]  /*0270*/  MOV R2, R6 ;  /* 0x0000000600027202 */ /* 0x002fe20000000f00 */
[----:B------:R-:W-:-:S05]  /*0280*/  IMAD.MOV.U32 R3, RZ, RZ, R11 ;  /* 0x000000ffff037224 */ /* 0x000fca00078e000b */
[----:B0-----:R-:W2:Y:S01]  /*0290*/  LDG.E R6, desc[UR4][R2.64] ;  /* 0x0000000402067981 */ /* 0x001ea2000c1e1900 */
[----:B------:R-:W-:-:S04]  /*02a0*/  IADD3 R0, PT, PT, R0, 0x1, RZ ;  /* 0x0000000100007810 */ /* 0x000fc80007ffe0ff */
[----:B------:R-:W-:Y:S01]  /*02b0*/  ISETP.NE.AND P1, PT, R0, RZ, PT ;  /* 0x000000ff0000720c */ /* 0x000fe20003f25270 */
[----:B--2---:R-:W-:Y:S01]  /*02c0*/  VIADD R7, R6, 0x1 ;  /* 0x0000000106077836 */ /* 0x004fe20000000000 */
[----:B------:R-:W-:-:S04]  /*02d0*/  IADD3 R6, P2, PT, R2, 0x4, RZ ;  /* 0x0000000402067810 */ /* 0x000fc80007f5e0ff */
[----:B------:R1:W-:Y:S01]  /*02e0*/  STG.E desc[UR4][R2.64], R7 ;  /* 0x0000000702007986 */ /* 0x0003e2000c101904 */
[----:B------:R-:W-:-:S06]  /*02f0*/  IMAD.X R11, RZ, RZ, R3, P2 ;  /* 0x000000ffff0b7224 */ /* 0x000fcc00010e0603 */
[----:B------:R-:W-:Y:S05]  /*0300*/  @P1 BRA `(.L_x_11) ;  /* 0xfffffffc00d81947 */ /* 0x000fea000383ffff */
.L_x_10:
        /* <DEDUP_REMOVED lines=16> */
.L_x_16:
        /* <DEDUP_REMOVED lines=18> */
[----:B--2---:R-:W-:Y:S01]  /*0530*/  VIADD R9, R9, 0x1 ;  /* 0x0000000109097836 */ /* 0x004fe20000000000 */
[----:B---3--:R-:W-:-:S04]  /*0540*/  IADD3 R13, PT, PT, R12, 0x1, RZ ;  /* 0x000000010c0d7810 */ /* 0x008fc80007ffe0ff */
[----:B------:R0:W-:Y:S01]  /*0550*/  STG.E desc[UR4][R2.64+-0x8], R9 ;  /* 0xfffff80902007986 */ /* 0x0001e2000c101904 */
[----:B----4-:R-:W-:-:S03]  /*0560*/  VIADD R11, R10, 0x1 ;  /* 0x000000010a0b7836 */ /* 0x010fc60000000000 */
[----:B------:R1:W-:Y:S01]  /*0570*/  STG.E desc[UR4][R2.64], R13 ;  /* 0x0000000d02007986 */ /* 0x0003e2000c101904 */
[----:B-----5:R-:W-:-:S03]  /*0580*/  VIADD R15, R14, 0x1 ;  /* 0x000000010e0f7836 */ /* 0x020fc60000000000 */
[----:B------:R-:W-:Y:S01]  /*0590*/  STG.E desc[UR4][R2.64+-0x4], R11 ;  /* 0xfffffc0b02007986 */ /* 0x000fe2000c101904 */
[----:B0-----:R-:W-:-:S03]  /*05a0*/  VIADD R9, R20, 0x1 ;  /* 0x0000000114097836 */ /* 0x001fc60000000000 */
[----:B------:R-:W-:Y:S01]  /*05b0*/  STG.E desc[UR4][R2.64+0x4], R15 ;  /* 0x0000040f02007986 */ /* 0x000fe2000c101904 */
[----:B-1----:R-:W-:Y:S01]  /*05c0*/  VIADD R13, R4, 0x1 ;  /* 0x00000001040d7836 */ /* 0x002fe20000000000 */
[----:B------:R-:W-:Y:S02]  /*05d0*/  IADD3 R4, P2, PT, R2, 0x40, RZ ;  /* 0x0000004002047810 */ /* 0x000fe40007f5e0ff */
[----:B------:R0:W-:Y:S01]  /*05e0*/  STG.E desc[UR4][R2.64+0x10], R9 ;  /* 0x0000100902007986 */ /* 0x0001e2000c101904 */
[----:B------:R-:W-:Y:S01]  /*05f0*/  VIADD R17, R16, 0x1 ;  /* 0x0000000110117836 */ /* 0x000fe20000000000 */
[----:B------:R-:W-:Y:S01]  /*0600*/  IADD3 R19, PT, PT, R18, 0x1, RZ ;  /* 0x0000000112137810 */ /* 0x000fe20007ffe0ff */
[----:B------:R-:W-:Y:S01]  /*0610*/  VIADD R21, R21, 0x1 ;  /* 0x0000000115157836 */ /* 0x000fe20000000000 */
[----:B------:R-:W-:Y:S01]  /*0620*/  IADD3 R23, PT, PT, R22, 0x1, RZ ;  /* 0x0000000116177810 */ /* 0x000fe20007ffe0ff */
[----:B0-----:R-:W-:Y:S02]  /*0630*/  IMAD.X R9, RZ, RZ, R3, P2 ;  /* 0x000000ffff097224 */ /* 0x001fe400010e0603 */
[----:B------:R-:W-:-:S02]  /*0640*/  VIADD R25, R24, 0x1 ;  /* 0x0000000118197836 */ /* 0x000fc40000000000 */
[----:B------:R-:W-:Y:S01]  /*0650*/  VIADD R27, R26, 0x1 ;  /* 0x000000011a1b7836 */ /* 0x000fe20000000000 */
[----:B------:R-:W-:Y:S01]  /*0660*/  IADD3 R11, PT, PT, R8, 0x1, RZ ;  /* 0x00000001080b7810 */ /* 0x000fe20007ffe0ff */
[----:B------:R-:W-:Y:S01]  /*0670*/  VIADD R7, R7, 0x1 ;  /* 0x0000000107077836 */ /* 0x000fe20000000000 */
[----:B------:R-:W-:Y:S01]  /*0680*/  IADD3 R15, PT, PT, R6, 0x1, RZ ;  /* 0x00000001060f7810 */ /* 0x000fe20007ffe0ff */
[----:B------:R-:W-:Y:S01]  /*0690*/  VIADD R5, R5, 0x1 ;  /* 0x0000000105057836 */ /* 0x000fe20000000000 */
        /* <DEDUP_REMOVED lines=14> */
.L_x_15:
[----:B------:R-:W-:Y:S05]  /*0780*/  BSYNC.RECONVERGENT B1 ;  /* 0x0000000000017941 */ /* 0x000fea0003800200 */
.L_x_14:
        /* <DEDUP_REMOVED lines=14> */
[----:B--2---:R-:W-:Y:S01]  /*0870*/  VIADD R5, R4, 0x1 ;  /* 0x0000000104057836 */ /* 0x004fe20000000000 */
[----:B------:R-:W-:Y:S02]  /*0880*/  IADD3 R4, P1, PT, R2, 0x20, RZ ;  /* 0x0000002002047810 */ /* 0x000fe40007f3e0ff */
[----:B---3--:R-:W-:Y:S02]  /*0890*/  IADD3 R7, PT, PT, R6, 0x1, RZ ;  /* 0x0000000106077810 */ /* 0x008fe40007ffe0ff */
[----:B------:R0:W-:Y:S01]  /*08a0*/  STG.E desc[UR4][R2.64+-0x8], R5 ;  /* 0xfffff80502007986 */ /* 0x0001e2000c101904 */
[----:B----4-:R-:W-:-:S03]  /*08b0*/  VIADD R9, R8, 0x1 ;  /* 0x0000000108097836 */ /* 0x010fc60000000000 */
[----:B------:R-:W-:Y:S01]  /*08c0*/  STG.E desc[UR4][R2.64+-0x4], R7 ;  /* 0xfffffc0702007986 */ /* 0x000fe2000c101904 */
[----:B-----5:R-:W-:-:S03]  /*08d0*/  IADD3 R11, PT, PT, R10, 0x1, RZ ;  /* 0x000000010a0b7810 */ /* 0x020fc60007ffe0ff */
[----:B------:R-:W-:Y:S01]  /*08e0*/  STG.E desc[UR4][R2.64], R9 ;  /* 0x0000000902007986 */ /* 0x000fe2000c101904 */
[----:B------:R-:W-:-:S03]  /*08f0*/  VIADD R13, R12, 0x1 ;  /* 0x000000010c0d7836 */ /* 0x000fc60000000000 */
[----:B------:R-:W-:Y:S01]  /*0900*/  STG.E desc[UR4][R2.64+0x4], R11 ;  /* 0x0000040b02007986 */ /* 0x000fe2000c101904 */
[----:B0-----:R-:W-:Y:S01]  /*0910*/  IMAD.X R5, RZ, RZ, R3, P1 ;  /* 0x000000ffff057224 */ /* 0x001fe200008e0603 */
[----:B------:R-:W-:Y:S02]  /*0920*/  IADD3 R15, PT, PT, R14, 0x1, RZ ;  /* 0x000000010e0f7810 */ /* 0x000fe40007ffe0ff */
[----:B------:R-:W-:Y:S01]  /*0930*/  STG.E desc[UR4][R2.64+0x8], R13 ;  /* 0x0000080d02007986 */ /* 0x000fe2000c101904 */
[----:B------:R-:W-:-:S03]  /*0940*/  VIADD R17, R16, 0x1 ;  /* 0x0000000110117836 */ /* 0x000fc60000000000 */
[----:B------:R-:W-:Y:S01]  /*0950*/  STG.E desc[UR4][R2.64+0xc], R15 ;  /* 0x00000c0f02007986 */ /* 0x000fe2000c101904 */
[----:B------:R-:W-:-:S03]  /*0960*/  IADD3 R19, PT, PT, R18, 0x1, RZ ;  /* 0x0000000112137810 */ /* 0x000fc60007ffe0ff */
[----:B------:R-:W-:Y:S04]  /*0970*/  STG.E desc[UR4][R2.64+0x10], R17 ;  /* 0x0000101102007986 */ /* 0x000fe8000c101904 */
[----:B------:R0:W-:Y:S02]  /*0980*/  STG.E desc[UR4][R2.64+0x14], R19 ;  /* 0x0000141302007986 */ /* 0x0001e4000c101904 */
[----:B0-----:R-:W-:Y:S01]  /*0990*/  IMAD.MOV.U32 R2, RZ, RZ, R4 ;  /* 0x000000ffff027224 */ /* 0x001fe200078e0004 */
[----:B------:R-:W-:-:S07]  /*09a0*/  MOV R3, R5 ;  /* 0x0000000500037202 */ /* 0x000fce0000000f00 */
.L_x_18:
[----:B------:R-:W-:Y:S05]  /*09b0*/  BSYNC.RECONVERGENT B1 ;  /* 0x0000000000017941 */ /* 0x000fea0003800200 */
.L_x_17:
[----:B------:R-:W-:-:S13]  /*09c0*/  ISETP.NE.OR P0, PT, R0, RZ, P0 ;  /* 0x000000ff0000720c */ /* 0x000fda0000705670 */
[----:B------:R-:W-:Y:S05]  /*09d0*/  @!P0 EXIT ;  /* 0x000000000000894d */ /* 0x000fea0003800000 */
.L_x_13:
[----:B------:R-:W-:Y:S05]  /*09e0*/  BSYNC.RECONVERGENT B0 ;  /* 0x0000000000007941 */ /* 0x000fea0003800200 */
.L_x_12:
[----:B------:R-:W2:Y:S04]  /*09f0*/  LDG.E R4, desc[UR4][R2.64+-0x8] ;  /* 0xfffff80402047981 */ /* 0x000ea8000c1e1900 */
[----:B------:R-:W3:Y:S04]  /*0a00*/  LDG.E R6, desc[UR4][R2.64+-0x4] ;  /* 0xfffffc0402067981 */ /* 0x000ee8000c1e1900 */
[----:B------:R-:W4:Y:S04]  /*0a10*/  LDG.E R8, desc[UR4][R2.64] ;  /* 0x0000000402087981 */ /* 0x000f28000c1e1900 */
[----:B------:R-:W5:Y:S01]  /*0a20*/  LDG.E R10, desc[UR4][R2.64+0x4] ;  /* 0x00000404020a7981 */ /* 0x000f62000c1e1900 */
[----:B------:R-:W-:-:S05]  /*0a30*/  VIADD R0, R0, 0x4 ;  /* 0x0000000400007836 */ /* 0x000fca0000000000 */
[----:B------:R-:W-:Y:S01]  /*0a40*/  ISETP.NE.AND P0, PT, R0, RZ, PT ;  /* 0x000000ff0000720c */ /* 0x000fe20003f05270 */
[----:B--2---:R-:W-:Y:S01]  /*0a50*/  VIADD R5, R4, 0x1 ;  /* 0x0000000104057836 */ /* 0x004fe20000000000 */
[----:B------:R-:W-:Y:S02]  /*0a60*/  IADD3 R4, P1, PT, R2, 0x10, RZ ;  /* 0x0000001002047810 */ /* 0x000fe40007f3e0ff */
[----:B---3--:R-:W-:Y:S02]  /*0a70*/  IADD3 R7, PT, PT, R6, 0x1, RZ ;  /* 0x0000000106077810 */ /* 0x008fe40007ffe0ff */
[----:B------:R-:W-:Y:S01]  /*0a80*/  STG.E desc[UR4][R2.64+-0x8], R5 ;  /* 0xfffff80502007986 */ /* 0x000fe2000c101904 */
[----:B------:R-:W-:Y:S01]  /*0a90*/  IADD3.X R13, PT, PT, RZ, R3, RZ, P1, !PT ;  /* 0x00000003ff0d7210 */ /* 0x000fe20000ffe4ff */
[----:B----4-:R-:W-:Y:S02]  /*0aa0*/  VIADD R9, R8, 0x1 ;  /* 0x0000000108097836 */ /* 0x010fe40000000000 */
[----:B------:R-:W-:Y:S01]  /*0ab0*/  STG.E desc[UR4][R2.64+-0x4], R7 ;  /* 0xfffffc0702007986 */ /* 0x000fe2000c101904 */
[----:B-----5:R-:W-:-:S03]  /*0ac0*/  IADD3 R11, PT, PT, R10, 0x1, RZ ;  /* 0x000000010a0b7810 */ /* 0x020fc60007ffe0ff */
[----:B------:R-:W-:Y:S04]  /*0ad0*/  STG.E desc[UR4][R2.64], R9 ;  /* 0x0000000902007986 */ /* 0x000fe8000c101904 */
[----:B------:R0:W-:Y:S02]  /*0ae0*/  STG.E desc[UR4][R2.64+0x4], R11 ;  /* 0x0000040b02007986 */ /* 0x0001e4000c101904 */
[----:B0-----:R-:W-:Y:S01]  /*0af0*/  IMAD.MOV.U32 R2, RZ, RZ, R4 ;  /* 0x000000ffff027224 */ /* 0x001fe200078e0004 */
[----:B------:R-:W-:Y:S01]  /*0b00*/  MOV R3, R13 ;  /* 0x0000000d00037202 */ /* 0x000fe20000000f00 */
[----:B------:R-:W-:Y:S06]  /*0b10*/  @P0 BRA `(.L_x_12) ;  /* 0xfffffffc00b40947 */ /* 0x000fec000383ffff */
[----:B------:R-:W-:Y:S05]  /*0b20*/  EXIT ;  /* 0x000000000000794d */ /* 0x000fea0003800000 */
.L_x_19:
        /* <DEDUP_REMOVED lines=13> */
.L_x_21:


//--------------------- .nv.shared.reserved.0     --------------------------
	.section	.nv.shared.reserved.0,"aw",@nobits
	.weak		__nv_reservedSMEM_offset_0_alias
	.size		__nv_reservedSMEM_offset_0_alias, 0, 64
	.other		__nv_reservedSMEM_offset_0_alias,@"STO_CUDA_RESERVED_SHARED STV_DEFAULT"
__nv_reservedSMEM_offset_0_alias:
	.zero		0
	.zero		64


//--------------------- .nv.constant0.mul2        --------------------------
	.section	.nv.constant0.mul2,"a",@progbits
	.sectionflags	@""
	.align	4
.nv.constant0.mul2:
	.zero		912


//--------------------- .nv.constant0.add1        --------------------------
	.section	.nv.constant0.add1,"a",@progbits
	.sectionflags	@""
	.align	4
.nv.constant0.add1:
	.zero		912


//--------------------- SYMBOLS --------------------------

	.type		.nv.reservedSmem.offset0,@object
	.size		.nv.reservedSmem.offset0,0x4
